//
// Generated by NVIDIA NVVM Compiler
//
// Compiler Build ID: CL-36424714
// Cuda compilation tools, release 13.0, V13.0.88
// Based on NVVM 20.0.0
//

.version 9.0
.target sm_100
.address_size 64

	// .globl	_Z4signPfS_

.visible .entry _Z4signPfS_(
	.param .u64 .ptr .align 1 _Z4signPfS__param_0,
	.param .u64 .ptr .align 1 _Z4signPfS__param_1
)
.maxntid 1024
{
	.reg .pred 	%p<4>;
	.reg .b32 	%r<5>;
	.reg .b32 	%f<4>;
	.reg .b64 	%rd<8>;

	ld.param.u64 	%rd1, [_Z4signPfS__param_0];
	ld.param.u64 	%rd2, [_Z4signPfS__param_1];
	mov.u32 	%r2, %ctaid.x;
	shl.b32 	%r3, %r2, 10;
	mov.u32 	%r4, %tid.x;
	or.b32  	%r1, %r3, %r4;
	setp.gt.u32 	%p1, %r1, 4607;
	@%p1 bra 	$L__BB0_2;
	cvta.to.global.u64 	%rd3, %rd2;
	cvta.to.global.u64 	%rd4, %rd1;
	mul.wide.u32 	%rd5, %r1, 4;
	add.s64 	%rd6, %rd4, %rd5;
	ld.global.nc.f32 	%f1, [%rd6];
	setp.gt.f32 	%p2, %f1, 0f00000000;
	setp.lt.f32 	%p3, %f1, 0f00000000;
	selp.f32 	%f2, 0fBF800000, 0f00000000, %p3;
	selp.f32 	%f3, 0f3F800000, %f2, %p2;
	add.s64 	%rd7, %rd3, %rd5;
	st.global.f32 	[%rd7], %f3;
$L__BB0_2:
	ret;

}


// ===== COMPILED SASS (sm_100) =====

	.target	sm_100

	.elftype	@"ET_EXEC"


//--------------------- .note.nv.tkinfo           --------------------------
	.section	.note.nv.tkinfo,"",@"SHT_NOTE"
	.sectionflags	@"SHF_NOTE_NV_TKINFO"
	.tkinfo
        /*0018*/ 	.word	0x00000002
        /*0030*/ 	.string	""
        /*0030*/ 	.string	"ptxas"
        /*0030*/ 	.string	"Cuda compilation tools, release 13.0, V13.0.88"
        /*0030*/ 	.string	"Build cuda_13.0.r13.0/compiler.36424714_0"
        /*0030*/ 	.string	"-arch sm_100 -m 64 "



//--------------------- .note.nv.cuinfo           --------------------------
	.section	.note.nv.cuinfo,"",@"SHT_NOTE"
	.sectionflags	@"SHF_NOTE_NV_CUINFO"
        /*0018*/ 	.short	0x0002
        /*001a*/ 	.short	0x0064
        /*001c*/ 	.short	0x0082
	.zero		2


//--------------------- .nv.info                  --------------------------
	.section	.nv.info,"",@"SHT_CUDA_INFO"
	.align	4


	//----- nvinfo : EIATTR_REGCOUNT
	.align		4
        /*0000*/ 	.byte	0x04, 0x2f
        /*0002*/ 	.short	(.L_1 - .L_0)
	.align		4
.L_0:
        /*0004*/ 	.word	index@(_Z4signPfS_)
        /*0008*/ 	.word	0x0000000a


	//----- nvinfo : EIATTR_FRAME_SIZE
	.align		4
.L_1:
        /*000c*/ 	.byte	0x04, 0x11
        /*000e*/ 	.short	(.L_3 - .L_2)
	.align		4
.L_2:
        /*0010*/ 	.word	index@(_Z4signPfS_)
        /*0014*/ 	.word	0x00000000


	//----- nvinfo : EIATTR_MIN_STACK_SIZE
	.align		4
.L_3:
        /*0018*/ 	.byte	0x04, 0x12
        /*001a*/ 	.short	(.L_5 - .L_4)
	.align		4
.L_4:
        /*001c*/ 	.word	index@(_Z4signPfS_)
        /*0020*/ 	.word	0x00000000
.L_5:


//--------------------- .nv.compat                --------------------------
	.section	.nv.compat,"",@"SHT_CUDA_COMPAT_INFO"
	.align	4
        /*0000*/ 	.byte	0x02, 0x09, 0x00, 0x00, 0x02, 0x02, 0x01, 0x00, 0x02, 0x05, 0x05, 0x00, 0x03, 0x07, 0x01, 0x01
        /*0010*/ 	.byte	0x02, 0x03, 0x00, 0x00, 0x02, 0x06, 0x01, 0x00, 0x04, 0x0b, 0x08, 0x00, 0x09, 0x00, 0x00, 0x00
        /*0020*/ 	.byte	0x00, 0x00, 0x00, 0x00


//--------------------- .nv.info._Z4signPfS_      --------------------------
	.section	.nv.info._Z4signPfS_,"",@"SHT_CUDA_INFO"
	.sectionflags	@""
	.align	4


	//----- nvinfo : EIATTR_CUDA_API_VERSION
	.align		4
        /*0000*/ 	.byte	0x04, 0x37
        /*0002*/ 	.short	(.L_7 - .L_6)
.L_6:
        /*0004*/ 	.word	0x00000082


	//----- nvinfo : EIATTR_KPARAM_INFO
	.align		4
.L_7:
        /*0008*/ 	.byte	0x04, 0x17
        /*000a*/ 	.short	(.L_9 - .L_8)
.L_8:
        /*000c*/ 	.word	0x00000000
        /*0010*/ 	.short	0x0001
        /*0012*/ 	.short	0x0008
        /*0014*/ 	.byte	0x00, 0xf5, 0x21, 0x00


	//----- nvinfo : EIATTR_KPARAM_INFO
	.align		4
.L_9:
        /*0018*/ 	.byte	0x04, 0x17
        /*001a*/ 	.short	(.L_11 - .L_10)
.L_10:
        /*001c*/ 	.word	0x00000000
        /*0020*/ 	.short	0x0000
        /*0022*/ 	.short	0x0000
        /*0024*/ 	.byte	0x00, 0xf5, 0x21, 0x00


	//----- nvinfo : EIATTR_SPARSE_MMA_MASK
	.align		4
.L_11:
        /*0028*/ 	.byte	0x03, 0x50
        /*002a*/ 	.short	0x0000


	//----- nvinfo : EIATTR_MAXREG_COUNT
	.align		4
        /*002c*/ 	.byte	0x03, 0x1b
        /*002e*/ 	.short	0x0040


	//----- nvinfo : EIATTR_MERCURY_ISA_VERSION
	.align		4
        /*0030*/ 	.byte	0x03, 0x5f
        /*0032*/ 	.short	0x0101


	//----- nvinfo : EIATTR_VRC_CTA_INIT_COUNT
	.align		4
        /*0034*/ 	.byte	0x02, 0x4a
	.zero		1
	.zero		1


	//----- nvinfo : EIATTR_EXIT_INSTR_OFFSETS
	.align		4
        /*0038*/ 	.byte	0x04, 0x1c
        /*003a*/ 	.short	(.L_13 - .L_12)


	//   ....[0]....
.L_12:
        /*003c*/ 	.word	0x00000060


	//   ....[1]....
        /*0040*/ 	.word	0x00000130


	//----- nvinfo : EIATTR_MAX_THREADS
	.align		4
.L_13:
        /*0044*/ 	.byte	0x04, 0x05
        /*0046*/ 	.short	(.L_15 - .L_14)
.L_14:
        /*0048*/ 	.word	0x00000400
        /*004c*/ 	.word	0x00000001
        /*0050*/ 	.word	0x00000001


	//----- nvinfo : EIATTR_CBANK_PARAM_SIZE
	.align		4
.L_15:
        /*0054*/ 	.byte	0x03, 0x19
        /*0056*/ 	.short	0x0010


	//----- nvinfo : EIATTR_PARAM_CBANK
	.align		4
        /*0058*/ 	.byte	0x04, 0x0a
        /*005a*/ 	.short	(.L_17 - .L_16)
	.align		4
.L_16:
        /*005c*/ 	.word	index@(.nv.constant0._Z4signPfS_)
        /*0060*/ 	.short	0x0380
        /*0062*/ 	.short	0x0010


	//----- nvinfo : EIATTR_SW_WAR
	.align		4
.L_17:
        /*0064*/ 	.byte	0x04, 0x36
        /*0066*/ 	.short	(.L_19 - .L_18)
.L_18:
        /*0068*/ 	.word	0x00000008
.L_19:


//--------------------- .nv.callgraph             --------------------------
	.section	.nv.callgraph,"",@"SHT_CUDA_CALLGRAPH"
	.align	4
	.sectionentsize	8
	.align		4
        /*0000*/ 	.word	0x00000000
	.align		4
        /*0004*/ 	.word	0xffffffff
	.align		4
        /*0008*/ 	.word	0x00000000
	.align		4
        /*000c*/ 	.word	0xfffffffe
	.align		4
        /*0010*/ 	.word	0x00000000
	.align		4
        /*0014*/ 	.word	0xfffffffd
	.align		4
        /*0018*/ 	.word	0x00000000
	.align		4
        /*001c*/ 	.word	0xfffffffc


//--------------------- .text._Z4signPfS_         --------------------------
	.section	.text._Z4signPfS_,"ax",@progbits
	.align	128
        .global         _Z4signPfS_
        .type           _Z4signPfS_,@function
        .size           _Z4signPfS_,(.L_x_1 - _Z4signPfS_)
        .other          _Z4signPfS_,@"STO_CUDA_ENTRY STV_DEFAULT"
_Z4signPfS_:
.text._Z4signPfS_:
[----:B------:R-:W-:Y:S01]  /*0000*/  LDC R1, c[0x0][0x37c] ;  /* 0x0000df00ff017b82 */ /* 0x000fe20000000800 */
[----:B------:R-:W0:Y:S07]  /*0010*/  S2R R7, SR_TID.X ;  /* 0x0000000000077919 */ /* 0x000e2e0000002100 */
[----:B------:R-:W1:Y:S02]  /*0020*/  S2UR UR4, SR_CTAID.X ;  /* 0x00000000000479c3 */ /* 0x000e640000002500 */
[----:B-1----:R-:W-:-:S06]  /*0030*/  USHF.L.U32 UR4, UR4, 0xa, URZ ;  /* 0x0000000a04047899 */ /* 0x002fcc00080006ff */
[----:B0-----:R-:W-:-:S04]  /*0040*/  LOP3.LUT R7, R7, UR4, RZ, 0xfc, !PT ;  /* 0x0000000407077c12 */ /* 0x001fc8000f8efcff */
[----:B------:R-:W-:-:S13]  /*0050*/  ISETP.GT.U32.AND P0, PT, R7, 0x11ff, PT ;  /* 0x000011ff0700780c */ /* 0x000fda0003f04070 */
[----:B------:R-:W-:Y:S05]  /*0060*/  @P0 EXIT ;  /* 0x000000000000094d */ /* 0x000fea0003800000 */
[----:B------:R-:W0:Y:S01]  /*0070*/  LDC.64 R2, c[0x0][0x380] ;  /* 0x0000e000ff027b82 */ /* 0x000e220000000a00 */
[----:B------:R-:W1:Y:S07]  /*0080*/  LDCU.64 UR4, c[0x0][0x358] ;  /* 0x00006b00ff0477ac */ /* 0x000e6e0008000a00 */
[----:B------:R-:W2:Y:S01]  /*0090*/  LDC.64 R4, c[0x0][0x388] ;  /* 0x0000e200ff047b82 */ /* 0x000ea20000000a00 */
[----:B0-----:R-:W-:-:S06]  /*00a0*/  IMAD.WIDE.U32 R2, R7, 0x4, R2 ;  /* 0x0000000407027825 */ /* 0x001fcc00078e0002 */
[----:B-1----:R-:W3:Y:S01]  /*00b0*/  LDG.E.CONSTANT R2, desc[UR4][R2.64] ;  /* 0x0000000402027981 */ /* 0x002ee2000c1e9900 */
[----:B--2---:R-:W-:Y:S01]  /*00c0*/  IMAD.WIDE.U32 R4, R7, 0x4, R4 ;  /* 0x0000000407047825 */ /* 0x004fe200078e0004 */
[----:B---3--:R-:W-:-:S04]  /*00d0*/  FSETP.LT.AND P0, PT, R2, RZ, PT ;  /* 0x000000ff0200720b */ /* 0x008fc80003f01000 */
[----:B------:R-:W-:Y:S02]  /*00e0*/  SEL R0, RZ, 0xffffffff, !P0 ;  /* 0xffffffffff007807 */ /* 0x000fe40004000000 */
[----:B------:R-:W-:Y:S02]  /*00f0*/  FSETP.GT.AND P0, PT, R2, RZ, PT ;  /* 0x000000ff0200720b */ /* 0x000fe40003f04000 */
[----:B------:R-:W-:-:S04]  /*0100*/  I2FP.F32.S32 R0, R0 ;  /* 0x0000000000007245 */ /* 0x000fc80000201400 */
[----:B------:R-:W-:-:S05]  /*0110*/  FSEL R7, R0, 1, !P0 ;  /* 0x3f80000000077808 */ /* 0x000fca0004000000 */
[----:B------:R-:W-:Y:S01]  /*0120*/  STG.E desc[UR4][R4.64], R7 ;  /* 0x0000000704007986 */ /* 0x000fe2000c101904 */
[----:B------:R-:W-:Y:S05]  /*0130*/  EXIT ;  /* 0x000000000000794d */ /* 0x000fea0003800000 */
.L_x_0:
[----:B------:R-:W-:-:S00]  /*0140*/  BRA `(.L_x_0) ;  /* 0xfffffffc00fc7947 */ /* 0x000fc0000383ffff */
[----:B------:R-:W-:-:S00]  /*0150*/  NOP ;  /* 0x0000000000007918 */ /* 0x000fc00000000000 */
        /* <DEDUP_REMOVED lines=10> */
.L_x_1:


//--------------------- .nv.shared.reserved.0     --------------------------
	.section	.nv.shared.reserved.0,"aw",@nobits
	.weak		__nv_reservedSMEM_offset_0_alias
	.size		__nv_reservedSMEM_offset_0_alias, 0, 64
	.other		__nv_reservedSMEM_offset_0_alias,@"STO_CUDA_RESERVED_SHARED STV_DEFAULT"
__nv_reservedSMEM_offset_0_alias:
	.zero		0
	.zero		64


//--------------------- .nv.constant0._Z4signPfS_ --------------------------
	.section	.nv.constant0._Z4signPfS_,"a",@progbits
	.sectionflags	@""
	.align	4
.nv.constant0._Z4signPfS_:
	.zero		912


//--------------------- SYMBOLS --------------------------

	.type		.nv.reservedSmem.offset0,@object
	.size		.nv.reservedSmem.offset0,0x4
